//
// Generated by NVIDIA NVVM Compiler
//
// Compiler Build ID: CL-36424714
// Cuda compilation tools, release 13.0, V13.0.88
// Based on NVVM 20.0.0
//

.version 9.0
.target sm_100
.address_size 64

	// .globl	_Z4workPi

.visible .entry _Z4workPi(
	.param .u64 .ptr .align 1 _Z4workPi_param_0
)
{
	.reg .pred 	%p<6>;
	.reg .b32 	%r<15>;
	.reg .b64 	%rd<5>;
	.reg .b64 	%fd<24>;

	ld.param.u64 	%rd2, [_Z4workPi_param_0];
	cvta.to.global.u64 	%rd1, %rd2;
	mov.u32 	%r8, %ctaid.x;
	cvt.rn.f64.u32 	%fd13, %r8;
	fma.rn.f64 	%fd1, %fd13, 0d3F63380140501405, 0dBFF3333340000000;
	mul.f64 	%fd2, %fd1, %fd1;
	shl.b32 	%r1, %r8, 10;
	mov.b32 	%r12, 0;
$L__BB0_1:
	cvt.rn.f64.u32 	%fd14, %r12;
	fma.rn.f64 	%fd3, %fd14, 0d3F69A001A0681A07, 0dC000000000000000;
	mul.f64 	%fd21, %fd3, %fd3;
	add.f64 	%fd15, %fd21, %fd2;
	setp.geu.f64 	%p1, %fd15, 0d4010000000000000;
	mov.b32 	%r14, 0;
	@%p1 bra 	$L__BB0_4;
	mov.b32 	%r13, 0;
	mov.f64 	%fd20, %fd2;
	mov.f64 	%fd22, %fd1;
	mov.f64 	%fd23, %fd3;
$L__BB0_3:
	add.f64 	%fd16, %fd23, %fd23;
	fma.rn.f64 	%fd22, %fd16, %fd22, %fd1;
	sub.f64 	%fd17, %fd21, %fd20;
	add.f64 	%fd23, %fd3, %fd17;
	add.s32 	%r14, %r13, 1;
	setp.lt.u32 	%p2, %r13, 1023;
	mul.f64 	%fd21, %fd23, %fd23;
	mul.f64 	%fd20, %fd22, %fd22;
	add.f64 	%fd18, %fd21, %fd20;
	setp.lt.f64 	%p3, %fd18, 0d4010000000000000;
	and.pred  	%p4, %p2, %p3;
	mov.u32 	%r13, %r14;
	@%p4 bra 	$L__BB0_3;
$L__BB0_4:
	add.s32 	%r11, %r1, %r12;
	mul.wide.u32 	%rd3, %r11, 4;
	add.s64 	%rd4, %rd1, %rd3;
	st.global.u32 	[%rd4], %r14;
	add.s32 	%r12, %r12, 1;
	setp.ne.s32 	%p5, %r12, 1024;
	@%p5 bra 	$L__BB0_1;
	ret;

}
	// .globl	_Z5work2Pi
.visible .entry _Z5work2Pi(
	.param .u64 .ptr .align 1 _Z5work2Pi_param_0
)
{
	.reg .pred 	%p<5>;
	.reg .b32 	%r<12>;
	.reg .b64 	%rd<5>;
	.reg .b64 	%fd<24>;

	ld.param.u64 	%rd1, [_Z5work2Pi_param_0];
	mov.u32 	%r6, %ctaid.x;
	mov.u32 	%r7, %tid.x;
	mov.u32 	%r8, %ntid.x;
	mad.lo.s32 	%r1, %r6, %r8, %r7;
	cvt.rn.f64.u32 	%fd13, %r6;
	fma.rn.f64 	%fd1, %fd13, 0d3F63380140501405, 0dBFF3333340000000;
	cvt.rn.f64.u32 	%fd14, %r7;
	fma.rn.f64 	%fd2, %fd14, 0d3F69A001A0681A07, 0dC000000000000000;
	mul.f64 	%fd21, %fd2, %fd2;
	mul.f64 	%fd20, %fd1, %fd1;
	add.f64 	%fd15, %fd21, %fd20;
	setp.geu.f64 	%p1, %fd15, 0d4010000000000000;
	mov.b32 	%r11, 0;
	@%p1 bra 	$L__BB1_3;
	mov.b32 	%r10, 0;
	mov.f64 	%fd22, %fd1;
	mov.f64 	%fd23, %fd2;
$L__BB1_2:
	add.f64 	%fd16, %fd23, %fd23;
	fma.rn.f64 	%fd22, %fd16, %fd22, %fd1;
	sub.f64 	%fd17, %fd21, %fd20;
	add.f64 	%fd23, %fd2, %fd17;
	add.s32 	%r11, %r10, 1;
	setp.lt.u32 	%p2, %r10, 1023;
	mul.f64 	%fd21, %fd23, %fd23;
	mul.f64 	%fd20, %fd22, %fd22;
	add.f64 	%fd18, %fd21, %fd20;
	setp.lt.f64 	%p3, %fd18, 0d4010000000000000;
	and.pred  	%p4, %p2, %p3;
	mov.u32 	%r10, %r11;
	@%p4 bra 	$L__BB1_2;
$L__BB1_3:
	cvta.to.global.u64 	%rd2, %rd1;
	mul.wide.s32 	%rd3, %r1, 4;
	add.s64 	%rd4, %rd2, %rd3;
	st.global.u32 	[%rd4], %r11;
	ret;

}
	// .globl	_Z5work3Pi
.visible .entry _Z5work3Pi(
	.param .u64 .ptr .align 1 _Z5work3Pi_param_0
)
{
	.reg .pred 	%p<5>;
	.reg .b32 	%r<18>;
	.reg .b64 	%rd<5>;
	.reg .b64 	%fd<24>;

	ld.param.u64 	%rd1, [_Z5work3Pi_param_0];
	mov.u32 	%r6, %ctaid.y;
	mov.u32 	%r7, %ntid.y;
	mov.u32 	%r8, %tid.y;
	mad.lo.s32 	%r9, %r6, %r7, %r8;
	shl.b32 	%r10, %r9, 10;
	mov.u32 	%r11, %ctaid.x;
	mov.u32 	%r12, %ntid.x;
	mov.u32 	%r13, %tid.x;
	mad.lo.s32 	%r14, %r11, %r12, %r13;
	add.s32 	%r1, %r14, %r10;
	cvt.rn.f64.u32 	%fd13, %r9;
	fma.rn.f64 	%fd1, %fd13, 0d3F63380140501405, 0dBFF3333340000000;
	cvt.rn.f64.u32 	%fd14, %r14;
	fma.rn.f64 	%fd2, %fd14, 0d3F69A001A0681A07, 0dC000000000000000;
	mul.f64 	%fd21, %fd2, %fd2;
	mul.f64 	%fd20, %fd1, %fd1;
	add.f64 	%fd15, %fd21, %fd20;
	setp.geu.f64 	%p1, %fd15, 0d4010000000000000;
	mov.b32 	%r17, 0;
	@%p1 bra 	$L__BB2_3;
	mov.b32 	%r16, 0;
	mov.f64 	%fd22, %fd1;
	mov.f64 	%fd23, %fd2;
$L__BB2_2:
	add.f64 	%fd16, %fd23, %fd23;
	fma.rn.f64 	%fd22, %fd16, %fd22, %fd1;
	sub.f64 	%fd17, %fd21, %fd20;
	add.f64 	%fd23, %fd2, %fd17;
	add.s32 	%r17, %r16, 1;
	setp.lt.u32 	%p2, %r16, 1023;
	mul.f64 	%fd21, %fd23, %fd23;
	mul.f64 	%fd20, %fd22, %fd22;
	add.f64 	%fd18, %fd21, %fd20;
	setp.lt.f64 	%p3, %fd18, 0d4010000000000000;
	and.pred  	%p4, %p2, %p3;
	mov.u32 	%r16, %r17;
	@%p4 bra 	$L__BB2_2;
$L__BB2_3:
	cvta.to.global.u64 	%rd2, %rd1;
	mul.wide.s32 	%rd3, %r1, 4;
	add.s64 	%rd4, %rd2, %rd3;
	st.global.u32 	[%rd4], %r17;
	ret;

}
	// .globl	_Z5work4Pi
.visible .entry _Z5work4Pi(
	.param .u64 .ptr .align 1 _Z5work4Pi_param_0
)
{
	.reg .pred 	%p<5>;
	.reg .b32 	%r<18>;
	.reg .b64 	%rd<5>;
	.reg .b64 	%fd<74>;

	ld.param.u64 	%rd1, [_Z5work4Pi_param_0];
	mov.u32 	%r6, %ctaid.y;
	mov.u32 	%r7, %ntid.y;
	mov.u32 	%r8, %tid.y;
	mad.lo.s32 	%r9, %r6, %r7, %r8;
	shl.b32 	%r10, %r9, 10;
	mov.u32 	%r11, %ctaid.x;
	mov.u32 	%r12, %ntid.x;
	mov.u32 	%r13, %tid.x;
	mad.lo.s32 	%r14, %r11, %r12, %r13;
	add.s32 	%r1, %r14, %r10;
	cvt.rn.f64.u32 	%fd7, %r9;
	fma.rn.f64 	%fd1, %fd7, 0d3F63380140501405, 0dBFF3333340000000;
	cvt.rn.f64.u32 	%fd8, %r14;
	fma.rn.f64 	%fd2, %fd8, 0d3F69A001A0681A07, 0dC000000000000000;
	mul.f64 	%fd9, %fd1, %fd1;
	fma.rn.f64 	%fd10, %fd2, %fd2, %fd9;
	setp.geu.f64 	%p1, %fd10, 0d4010000000000000;
	mov.b32 	%r17, 0;
	@%p1 bra 	$L__BB3_3;
	mov.b32 	%r16, 0;
	mov.f64 	%fd72, %fd1;
	mov.f64 	%fd73, %fd2;
$L__BB3_2:
	add.s32 	%r17, %r16, 10;
	add.f64 	%fd11, %fd73, %fd73;
	fma.rn.f64 	%fd12, %fd11, %fd72, %fd1;
	mul.f64 	%fd13, %fd73, %fd73;
	mul.f64 	%fd14, %fd72, %fd72;
	sub.f64 	%fd15, %fd13, %fd14;
	add.f64 	%fd16, %fd2, %fd15;
	add.f64 	%fd17, %fd16, %fd16;
	fma.rn.f64 	%fd18, %fd17, %fd12, %fd1;
	mul.f64 	%fd19, %fd16, %fd16;
	mul.f64 	%fd20, %fd12, %fd12;
	sub.f64 	%fd21, %fd19, %fd20;
	add.f64 	%fd22, %fd2, %fd21;
	add.f64 	%fd23, %fd22, %fd22;
	fma.rn.f64 	%fd24, %fd23, %fd18, %fd1;
	mul.f64 	%fd25, %fd22, %fd22;
	mul.f64 	%fd26, %fd18, %fd18;
	sub.f64 	%fd27, %fd25, %fd26;
	add.f64 	%fd28, %fd2, %fd27;
	add.f64 	%fd29, %fd28, %fd28;
	fma.rn.f64 	%fd30, %fd29, %fd24, %fd1;
	mul.f64 	%fd31, %fd28, %fd28;
	mul.f64 	%fd32, %fd24, %fd24;
	sub.f64 	%fd33, %fd31, %fd32;
	add.f64 	%fd34, %fd2, %fd33;
	add.f64 	%fd35, %fd34, %fd34;
	fma.rn.f64 	%fd36, %fd35, %fd30, %fd1;
	mul.f64 	%fd37, %fd34, %fd34;
	mul.f64 	%fd38, %fd30, %fd30;
	sub.f64 	%fd39, %fd37, %fd38;
	add.f64 	%fd40, %fd2, %fd39;
	add.f64 	%fd41, %fd40, %fd40;
	fma.rn.f64 	%fd42, %fd41, %fd36, %fd1;
	mul.f64 	%fd43, %fd40, %fd40;
	mul.f64 	%fd44, %fd36, %fd36;
	sub.f64 	%fd45, %fd43, %fd44;
	add.f64 	%fd46, %fd2, %fd45;
	add.f64 	%fd47, %fd46, %fd46;
	fma.rn.f64 	%fd48, %fd47, %fd42, %fd1;
	mul.f64 	%fd49, %fd46, %fd46;
	mul.f64 	%fd50, %fd42, %fd42;
	sub.f64 	%fd51, %fd49, %fd50;
	add.f64 	%fd52, %fd2, %fd51;
	add.f64 	%fd53, %fd52, %fd52;
	fma.rn.f64 	%fd54, %fd53, %fd48, %fd1;
	mul.f64 	%fd55, %fd52, %fd52;
	mul.f64 	%fd56, %fd48, %fd48;
	sub.f64 	%fd57, %fd55, %fd56;
	add.f64 	%fd58, %fd2, %fd57;
	add.f64 	%fd59, %fd58, %fd58;
	fma.rn.f64 	%fd60, %fd59, %fd54, %fd1;
	mul.f64 	%fd61, %fd58, %fd58;
	mul.f64 	%fd62, %fd54, %fd54;
	sub.f64 	%fd63, %fd61, %fd62;
	add.f64 	%fd64, %fd2, %fd63;
	add.f64 	%fd65, %fd64, %fd64;
	fma.rn.f64 	%fd72, %fd65, %fd60, %fd1;
	mul.f64 	%fd66, %fd64, %fd64;
	mul.f64 	%fd67, %fd60, %fd60;
	sub.f64 	%fd68, %fd66, %fd67;
	add.f64 	%fd73, %fd2, %fd68;
	setp.lt.u32 	%p2, %r16, 1014;
	mul.f64 	%fd69, %fd72, %fd72;
	fma.rn.f64 	%fd70, %fd73, %fd73, %fd69;
	setp.lt.f64 	%p3, %fd70, 0d4010000000000000;
	and.pred  	%p4, %p2, %p3;
	mov.u32 	%r16, %r17;
	@%p4 bra 	$L__BB3_2;
$L__BB3_3:
	cvta.to.global.u64 	%rd2, %rd1;
	mul.wide.s32 	%rd3, %r1, 4;
	add.s64 	%rd4, %rd2, %rd3;
	st.global.u32 	[%rd4], %r17;
	ret;

}


// ===== COMPILED SASS (sm_100) =====

	.target	sm_100

	.elftype	@"ET_EXEC"


//--------------------- .note.nv.tkinfo           --------------------------
	.section	.note.nv.tkinfo,"",@"SHT_NOTE"
	.sectionflags	@"SHF_NOTE_NV_TKINFO"
	.tkinfo
        /*0018*/ 	.word	0x00000002
        /*0030*/ 	.string	""
        /*0030*/ 	.string	"ptxas"
        /*0030*/ 	.string	"Cuda compilation tools, release 13.0, V13.0.88"
        /*0030*/ 	.string	"Build cuda_13.0.r13.0/compiler.36424714_0"
        /*0030*/ 	.string	"-arch sm_100 -m 64 "



//--------------------- .note.nv.cuinfo           --------------------------
	.section	.note.nv.cuinfo,"",@"SHT_NOTE"
	.sectionflags	@"SHF_NOTE_NV_CUINFO"
        /*0018*/ 	.short	0x0002
        /*001a*/ 	.short	0x0064
        /*001c*/ 	.short	0x0082
	.zero		2


//--------------------- .nv.info                  --------------------------
	.section	.nv.info,"",@"SHT_CUDA_INFO"
	.align	4


	//----- nvinfo : EIATTR_REGCOUNT
	.align		4
        /*0000*/ 	.byte	0x04, 0x2f
        /*0002*/ 	.short	(.L_1 - .L_0)
	.align		4
.L_0:
        /*0004*/ 	.word	index@(_Z4workPi)
        /*0008*/ 	.word	0x0000001a


	//----- nvinfo : EIATTR_FRAME_SIZE
	.align		4
.L_1:
        /*000c*/ 	.byte	0x04, 0x11
        /*000e*/ 	.short	(.L_3 - .L_2)
	.align		4
.L_2:
        /*0010*/ 	.word	index@(_Z4workPi)
        /*0014*/ 	.word	0x00000000


	//----- nvinfo : EIATTR_REGCOUNT
	.align		4
.L_3:
        /*0018*/ 	.byte	0x04, 0x2f
        /*001a*/ 	.short	(.L_5 - .L_4)
	.align		4
.L_4:
        /*001c*/ 	.word	index@(_Z5work2Pi)
        /*0020*/ 	.word	0x00000016


	//----- nvinfo : EIATTR_FRAME_SIZE
	.align		4
.L_5:
        /*0024*/ 	.byte	0x04, 0x11
        /*0026*/ 	.short	(.L_7 - .L_6)
	.align		4
.L_6:
        /*0028*/ 	.word	index@(_Z5work2Pi)
        /*002c*/ 	.word	0x00000000


	//----- nvinfo : EIATTR_REGCOUNT
	.align		4
.L_7:
        /*0030*/ 	.byte	0x04, 0x2f
        /*0032*/ 	.short	(.L_9 - .L_8)
	.align		4
.L_8:
        /*0034*/ 	.word	index@(_Z5work3Pi)
        /*0038*/ 	.word	0x00000016


	//----- nvinfo : EIATTR_FRAME_SIZE
	.align		4
.L_9:
        /*003c*/ 	.byte	0x04, 0x11
        /*003e*/ 	.short	(.L_11 - .L_10)
	.align		4
.L_10:
        /*0040*/ 	.word	index@(_Z5work3Pi)
        /*0044*/ 	.word	0x00000000


	//----- nvinfo : EIATTR_REGCOUNT
	.align		4
.L_11:
        /*0048*/ 	.byte	0x04, 0x2f
        /*004a*/ 	.short	(.L_13 - .L_12)
	.align		4
.L_12:
        /*004c*/ 	.word	index@(_Z5work4Pi)
        /*0050*/ 	.word	0x00000012


	//----- nvinfo : EIATTR_FRAME_SIZE
	.align		4
.L_13:
        /*0054*/ 	.byte	0x04, 0x11
        /*0056*/ 	.short	(.L_15 - .L_14)
	.align		4
.L_14:
        /*0058*/ 	.word	index@(_Z5work4Pi)
        /*005c*/ 	.word	0x00000000


	//----- nvinfo : EIATTR_MIN_STACK_SIZE
	.align		4
.L_15:
        /*0060*/ 	.byte	0x04, 0x12
        /*0062*/ 	.short	(.L_17 - .L_16)
	.align		4
.L_16:
        /*0064*/ 	.word	index@(_Z5work4Pi)
        /*0068*/ 	.word	0x00000000


	//----- nvinfo : EIATTR_MIN_STACK_SIZE
	.align		4
.L_17:
        /*006c*/ 	.byte	0x04, 0x12
        /*006e*/ 	.short	(.L_19 - .L_18)
	.align		4
.L_18:
        /*0070*/ 	.word	index@(_Z5work3Pi)
        /*0074*/ 	.word	0x00000000


	//----- nvinfo : EIATTR_MIN_STACK_SIZE
	.align		4
.L_19:
        /*0078*/ 	.byte	0x04, 0x12
        /*007a*/ 	.short	(.L_21 - .L_20)
	.align		4
.L_20:
        /*007c*/ 	.word	index@(_Z5work2Pi)
        /*0080*/ 	.word	0x00000000


	//----- nvinfo : EIATTR_MIN_STACK_SIZE
	.align		4
.L_21:
        /*0084*/ 	.byte	0x04, 0x12
        /*0086*/ 	.short	(.L_23 - .L_22)
	.align		4
.L_22:
        /*0088*/ 	.word	index@(_Z4workPi)
        /*008c*/ 	.word	0x00000000
.L_23:


//--------------------- .nv.compat                --------------------------
	.section	.nv.compat,"",@"SHT_CUDA_COMPAT_INFO"
	.align	4
        /*0000*/ 	.byte	0x02, 0x09, 0x00, 0x00, 0x02, 0x02, 0x01, 0x00, 0x02, 0x05, 0x05, 0x00, 0x03, 0x07, 0x01, 0x01
        /*0010*/ 	.byte	0x02, 0x03, 0x00, 0x00, 0x02, 0x06, 0x01, 0x00, 0x04, 0x0b, 0x08, 0x00, 0x01, 0x00, 0x00, 0x00
        /*0020*/ 	.byte	0x00, 0x00, 0x00, 0x00


//--------------------- .nv.info._Z5work4Pi       --------------------------
	.section	.nv.info._Z5work4Pi,"",@"SHT_CUDA_INFO"
	.sectionflags	@""
	.align	4


	//----- nvinfo : EIATTR_CUDA_API_VERSION
	.align		4
        /*0000*/ 	.byte	0x04, 0x37
        /*0002*/ 	.short	(.L_25 - .L_24)
.L_24:
        /*0004*/ 	.word	0x00000082


	//----- nvinfo : EIATTR_KPARAM_INFO
	.align		4
.L_25:
        /*0008*/ 	.byte	0x04, 0x17
        /*000a*/ 	.short	(.L_27 - .L_26)
.L_26:
        /*000c*/ 	.word	0x00000000
        /*0010*/ 	.short	0x0000
        /*0012*/ 	.short	0x0000
        /*0014*/ 	.byte	0x00, 0xf5, 0x21, 0x00


	//----- nvinfo : EIATTR_SPARSE_MMA_MASK
	.align		4
.L_27:
        /*0018*/ 	.byte	0x03, 0x50
        /*001a*/ 	.short	0x0000


	//----- nvinfo : EIATTR_MAXREG_COUNT
	.align		4
        /*001c*/ 	.byte	0x03, 0x1b
        /*001e*/ 	.short	0x00ff


	//----- nvinfo : EIATTR_MERCURY_ISA_VERSION
	.align		4
        /*0020*/ 	.byte	0x03, 0x5f
        /*0022*/ 	.short	0x0101


	//----- nvinfo : EIATTR_VRC_CTA_INIT_COUNT
	.align		4
        /*0024*/ 	.byte	0x02, 0x4a
	.zero		1
	.zero		1


	//----- nvinfo : EIATTR_EXIT_INSTR_OFFSETS
	.align		4
        /*0028*/ 	.byte	0x04, 0x1c
        /*002a*/ 	.short	(.L_29 - .L_28)


	//   ....[0]....
.L_28:
        /*002c*/ 	.word	0x000005c0


	//----- nvinfo : EIATTR_CRS_STACK_SIZE
	.align		4
.L_29:
        /*0030*/ 	.byte	0x04, 0x1e
        /*0032*/ 	.short	(.L_31 - .L_30)
.L_30:
        /*0034*/ 	.word	0x00000000


	//----- nvinfo : EIATTR_CBANK_PARAM_SIZE
	.align		4
.L_31:
        /*0038*/ 	.byte	0x03, 0x19
        /*003a*/ 	.short	0x0008


	//----- nvinfo : EIATTR_PARAM_CBANK
	.align		4
        /*003c*/ 	.byte	0x04, 0x0a
        /*003e*/ 	.short	(.L_33 - .L_32)
	.align		4
.L_32:
        /*0040*/ 	.word	index@(.nv.constant0._Z5work4Pi)
        /*0044*/ 	.short	0x0380
        /*0046*/ 	.short	0x0008


	//----- nvinfo : EIATTR_SW_WAR
	.align		4
.L_33:
        /*0048*/ 	.byte	0x04, 0x36
        /*004a*/ 	.short	(.L_35 - .L_34)
.L_34:
        /*004c*/ 	.word	0x00000008
.L_35:


//--------------------- .nv.info._Z5work3Pi       --------------------------
	.section	.nv.info._Z5work3Pi,"",@"SHT_CUDA_INFO"
	.sectionflags	@""
	.align	4


	//----- nvinfo : EIATTR_CUDA_API_VERSION
	.align		4
        /*0000*/ 	.byte	0x04, 0x37
        /*0002*/ 	.short	(.L_37 - .L_36)
.L_36:
        /*0004*/ 	.word	0x00000082


	//----- nvinfo : EIATTR_KPARAM_INFO
	.align		4
.L_37:
        /*0008*/ 	.byte	0x04, 0x17
        /*000a*/ 	.short	(.L_39 - .L_38)
.L_38:
        /*000c*/ 	.word	0x00000000
        /*0010*/ 	.short	0x0000
        /*0012*/ 	.short	0x0000
        /*0014*/ 	.byte	0x00, 0xf5, 0x21, 0x00


	//----- nvinfo : EIATTR_SPARSE_MMA_MASK
	.align		4
.L_39:
        /*0018*/ 	.byte	0x03, 0x50
        /*001a*/ 	.short	0x0000


	//----- nvinfo : EIATTR_MAXREG_COUNT
	.align		4
        /*001c*/ 	.byte	0x03, 0x1b
        /*001e*/ 	.short	0x00ff


	//----- nvinfo : EIATTR_MERCURY_ISA_VERSION
	.align		4
        /*0020*/ 	.byte	0x03, 0x5f
        /*0022*/ 	.short	0x0101


	//----- nvinfo : EIATTR_VRC_CTA_INIT_COUNT
	.align		4
        /*0024*/ 	.byte	0x02, 0x4a
	.zero		1
	.zero		1


	//----- nvinfo : EIATTR_EXIT_INSTR_OFFSETS
	.align		4
        /*0028*/ 	.byte	0x04, 0x1c
        /*002a*/ 	.short	(.L_41 - .L_40)


	//   ....[0]....
.L_40:
        /*002c*/ 	.word	0x00000300


	//----- nvinfo : EIATTR_CRS_STACK_SIZE
	.align		4
.L_41:
        /*0030*/ 	.byte	0x04, 0x1e
        /*0032*/ 	.short	(.L_43 - .L_42)
.L_42:
        /*0034*/ 	.word	0x00000000


	//----- nvinfo : EIATTR_CBANK_PARAM_SIZE
	.align		4
.L_43:
        /*0038*/ 	.byte	0x03, 0x19
        /*003a*/ 	.short	0x0008


	//----- nvinfo : EIATTR_PARAM_CBANK
	.align		4
        /*003c*/ 	.byte	0x04, 0x0a
        /*003e*/ 	.short	(.L_45 - .L_44)
	.align		4
.L_44:
        /*0040*/ 	.word	index@(.nv.constant0._Z5work3Pi)
        /*0044*/ 	.short	0x0380
        /*0046*/ 	.short	0x0008


	//----- nvinfo : EIATTR_SW_WAR
	.align		4
.L_45:
        /*0048*/ 	.byte	0x04, 0x36
        /*004a*/ 	.short	(.L_47 - .L_46)
.L_46:
        /*004c*/ 	.word	0x00000008
.L_47:


//--------------------- .nv.info._Z5work2Pi       --------------------------
	.section	.nv.info._Z5work2Pi,"",@"SHT_CUDA_INFO"
	.sectionflags	@""
	.align	4


	//----- nvinfo : EIATTR_CUDA_API_VERSION
	.align		4
        /*0000*/ 	.byte	0x04, 0x37
        /*0002*/ 	.short	(.L_49 - .L_48)
.L_48:
        /*0004*/ 	.word	0x00000082


	//----- nvinfo : EIATTR_KPARAM_INFO
	.align		4
.L_49:
        /*0008*/ 	.byte	0x04, 0x17
        /*000a*/ 	.short	(.L_51 - .L_50)
.L_50:
        /*000c*/ 	.word	0x00000000
        /*0010*/ 	.short	0x0000
        /*0012*/ 	.short	0x0000
        /*0014*/ 	.byte	0x00, 0xf5, 0x21, 0x00


	//----- nvinfo : EIATTR_SPARSE_MMA_MASK
	.align		4
.L_51:
        /*0018*/ 	.byte	0x03, 0x50
        /*001a*/ 	.short	0x0000


	//----- nvinfo : EIATTR_MAXREG_COUNT
	.align		4
        /*001c*/ 	.byte	0x03, 0x1b
        /*001e*/ 	.short	0x00ff


	//----- nvinfo : EIATTR_MERCURY_ISA_VERSION
	.align		4
        /*0020*/ 	.byte	0x03, 0x5f
        /*0022*/ 	.short	0x0101


	//----- nvinfo : EIATTR_VRC_CTA_INIT_COUNT
	.align		4
        /*0024*/ 	.byte	0x02, 0x4a
	.zero		1
	.zero		1


	//----- nvinfo : EIATTR_EXIT_INSTR_OFFSETS
	.align		4
        /*0028*/ 	.byte	0x04, 0x1c
        /*002a*/ 	.short	(.L_53 - .L_52)


	//   ....[0]....
.L_52:
        /*002c*/ 	.word	0x000002b0


	//----- nvinfo : EIATTR_CRS_STACK_SIZE
	.align		4
.L_53:
        /*0030*/ 	.byte	0x04, 0x1e
        /*0032*/ 	.short	(.L_55 - .L_54)
.L_54:
        /*0034*/ 	.word	0x00000000


	//----- nvinfo : EIATTR_CBANK_PARAM_SIZE
	.align		4
.L_55:
        /*0038*/ 	.byte	0x03, 0x19
        /*003a*/ 	.short	0x0008


	//----- nvinfo : EIATTR_PARAM_CBANK
	.align		4
        /*003c*/ 	.byte	0x04, 0x0a
        /*003e*/ 	.short	(.L_57 - .L_56)
	.align		4
.L_56:
        /*0040*/ 	.word	index@(.nv.constant0._Z5work2Pi)
        /*0044*/ 	.short	0x0380
        /*0046*/ 	.short	0x0008


	//----- nvinfo : EIATTR_SW_WAR
	.align		4
.L_57:
        /*0048*/ 	.byte	0x04, 0x36
        /*004a*/ 	.short	(.L_59 - .L_58)
.L_58:
        /*004c*/ 	.word	0x00000008
.L_59:


//--------------------- .nv.info._Z4workPi        --------------------------
	.section	.nv.info._Z4workPi,"",@"SHT_CUDA_INFO"
	.sectionflags	@""
	.align	4


	//----- nvinfo : EIATTR_CUDA_API_VERSION
	.align		4
        /*0000*/ 	.byte	0x04, 0x37
        /*0002*/ 	.short	(.L_61 - .L_60)
.L_60:
        /*0004*/ 	.word	0x00000082


	//----- nvinfo : EIATTR_KPARAM_INFO
	.align		4
.L_61:
        /*0008*/ 	.byte	0x04, 0x17
        /*000a*/ 	.short	(.L_63 - .L_62)
.L_62:
        /*000c*/ 	.word	0x00000000
        /*0010*/ 	.short	0x0000
        /*0012*/ 	.short	0x0000
        /*0014*/ 	.byte	0x00, 0xf5, 0x21, 0x00


	//----- nvinfo : EIATTR_SPARSE_MMA_MASK
	.align		4
.L_63:
        /*0018*/ 	.byte	0x03, 0x50
        /*001a*/ 	.short	0x0000


	//----- nvinfo : EIATTR_MAXREG_COUNT
	.align		4
        /*001c*/ 	.byte	0x03, 0x1b
        /*001e*/ 	.short	0x00ff


	//----- nvinfo : EIATTR_MERCURY_ISA_VERSION
	.align		4
        /*0020*/ 	.byte	0x03, 0x5f
        /*0022*/ 	.short	0x0101


	//----- nvinfo : EIATTR_VRC_CTA_INIT_COUNT
	.align		4
        /*0024*/ 	.byte	0x02, 0x4a
	.zero		1
	.zero		1


	//----- nvinfo : EIATTR_EXIT_INSTR_OFFSETS
	.align		4
        /*0028*/ 	.byte	0x04, 0x1c
        /*002a*/ 	.short	(.L_65 - .L_64)


	//   ....[0]....
.L_64:
        /*002c*/ 	.word	0x000002f0


	//----- nvinfo : EIATTR_CBANK_PARAM_SIZE
	.align		4
.L_65:
        /*0030*/ 	.byte	0x03, 0x19
        /*0032*/ 	.short	0x0008


	//----- nvinfo : EIATTR_PARAM_CBANK
	.align		4
        /*0034*/ 	.byte	0x04, 0x0a
        /*0036*/ 	.short	(.L_67 - .L_66)
	.align		4
.L_66:
        /*0038*/ 	.word	index@(.nv.constant0._Z4workPi)
        /*003c*/ 	.short	0x0380
        /*003e*/ 	.short	0x0008


	//----- nvinfo : EIATTR_SW_WAR
	.align		4
.L_67:
        /*0040*/ 	.byte	0x04, 0x36
        /*0042*/ 	.short	(.L_69 - .L_68)
.L_68:
        /*0044*/ 	.word	0x00000008
.L_69:


//--------------------- .nv.callgraph             --------------------------
	.section	.nv.callgraph,"",@"SHT_CUDA_CALLGRAPH"
	.align	4
	.sectionentsize	8
	.align		4
        /*0000*/ 	.word	0x00000000
	.align		4
        /*0004*/ 	.word	0xffffffff
	.align		4
        /*0008*/ 	.word	0x00000000
	.align		4
        /*000c*/ 	.word	0xfffffffe
	.align		4
        /*0010*/ 	.word	0x00000000
	.align		4
        /*0014*/ 	.word	0xfffffffd
	.align		4
        /*0018*/ 	.word	0x00000000
	.align		4
        /*001c*/ 	.word	0xfffffffc


//--------------------- .text._Z5work4Pi          --------------------------
	.section	.text._Z5work4Pi,"ax",@progbits
	.align	128
        .global         _Z5work4Pi
        .type           _Z5work4Pi,@function
        .size           _Z5work4Pi,(.L_x_16 - _Z5work4Pi)
        .other          _Z5work4Pi,@"STO_CUDA_ENTRY STV_DEFAULT"
_Z5work4Pi:
.text._Z5work4Pi:
[----:B------:R-:W-:Y:S01]  /*0000*/  LDC R1, c[0x0][0x37c] ;  /* 0x0000df00ff017b82 */ /* 0x000fe20000000800 */
[----:B------:R-:W0:Y:S07]  /*0010*/  S2R R3, SR_TID.Y ;  /* 0x0000000000037919 */ /* 0x000e2e0000002200 */
[----:B------:R-:W0:Y:S01]  /*0020*/  S2UR UR4, SR_CTAID.Y ;  /* 0x00000000000479c3 */ /* 0x000e220000002600 */
[----:B------:R-:W-:Y:S02]  /*0030*/  HFMA2 R6, -RZ, RZ, 2, 0 ;  /* 0x40000000ff067431 */ /* 0x000fe400000001ff */
[----:B------:R-:W-:Y:S01]  /*0040*/  IMAD.MOV.U32 R7, RZ, RZ, 0x3ff33333 ;  /* 0x3ff33333ff077424 */ /* 0x000fe200078e00ff */
[----:B------:R-:W1:Y:S01]  /*0050*/  S2R R4, SR_TID.X ;  /* 0x0000000000047919 */ /* 0x000e620000002100 */
[----:B------:R-:W-:-:S02]  /*0060*/  HFMA2 R8, -RZ, RZ, -0.00860595703125, 0.0029430389404296875 ;  /* 0xa0681a07ff087431 */ /* 0x000fc400000001ff */
[----:B------:R-:W-:Y:S01]  /*0070*/  IMAD.MOV.U32 R9, RZ, RZ, 0x3f69a001 ;  /* 0x3f69a001ff097424 */ /* 0x000fe200078e00ff */
[----:B------:R-:W-:Y:S01]  /*0080*/  BSSY.RECONVERGENT B0, `(.L_x_0) ;  /* 0x0000052000007945 */ /* 0x000fe20003800200 */
[----:B------:R-:W0:Y:S08]  /*0090*/  LDC R0, c[0x0][0x364] ;  /* 0x0000d900ff007b82 */ /* 0x000e300000000800 */
[----:B------:R-:W1:Y:S08]  /*00a0*/  S2UR UR5, SR_CTAID.X ;  /* 0x00000000000579c3 */ /* 0x000e700000002500 */
[----:B------:R-:W1:Y:S01]  /*00b0*/  LDC R11, c[0x0][0x360] ;  /* 0x0000d800ff0b7b82 */ /* 0x000e620000000800 */
[----:B0-----:R-:W-:Y:S01]  /*00c0*/  IMAD R0, R0, UR4, R3 ;  /* 0x0000000400007c24 */ /* 0x001fe2000f8e0203 */
[----:B------:R-:W-:-:S03]  /*00d0*/  UMOV UR4, 0x40501405 ;  /* 0x4050140500047882 */ /* 0x000fc60000000000 */
[----:B------:R-:W0:Y:S01]  /*00e0*/  I2F.F64.U32 R2, R0 ;  /* 0x0000000000027312 */ /* 0x000e220000201800 */
[----:B-1----:R-:W-:Y:S01]  /*00f0*/  IMAD R11, R11, UR5, R4 ;  /* 0x000000050b0b7c24 */ /* 0x002fe2000f8e0204 */
[----:B------:R-:W-:Y:S02]  /*0100*/  UMOV UR5, 0x3f633801 ;  /* 0x3f63380100057882 */ /* 0x000fe40000000000 */
[----:B0-----:R-:W-:-:S04]  /*0110*/  DFMA R2, R2, UR4, -R6 ;  /* 0x0000000402027c2b */ /* 0x001fc80008000806 */
[----:B------:R-:W0:Y:S01]  /*0120*/  I2F.F64.U32 R4, R11 ;  /* 0x0000000b00047312 */ /* 0x000e220000201800 */
[----:B------:R-:W1:Y:S03]  /*0130*/  LDCU.64 UR4, c[0x0][0x358] ;  /* 0x00006b00ff0477ac */ /* 0x000e660008000a00 */
[----:B------:R-:W-:Y:S02]  /*0140*/  DMUL R6, R2, R2 ;  /* 0x0000000202067228 */ /* 0x000fe40000000000 */
[----:B0-----:R-:W-:Y:S01]  /*0150*/  DFMA R4, R4, R8, -2 ;  /* 0xc00000000404742b */ /* 0x001fe20000000008 */
[----:B------:R-:W0:Y:S07]  /*0160*/  LDC.64 R8, c[0x0][0x380] ;  /* 0x0000e000ff087b82 */ /* 0x000e2e0000000a00 */
[----:B------:R-:W-:-:S08]  /*0170*/  DFMA R6, R4, R4, R6 ;  /* 0x000000040406722b */ /* 0x000fd00000000006 */
[----:B------:R-:W-:Y:S01]  /*0180*/  DSETP.GEU.AND P0, PT, R6, 4, PT ;  /* 0x401000000600742a */ /* 0x000fe20003f0e000 */
[----:B------:R-:W-:Y:S01]  /*0190*/  LEA R7, R0, R11, 0xa ;  /* 0x0000000b00077211 */ /* 0x000fe200078e50ff */
[----:B------:R-:W-:-:S04]  /*01a0*/  IMAD.MOV.U32 R0, RZ, RZ, RZ ;  /* 0x000000ffff007224 */ /* 0x000fc800078e00ff */
[----:B0-----:R-:W-:-:S08]  /*01b0*/  IMAD.WIDE R6, R7, 0x4, R8 ;  /* 0x0000000407067825 */ /* 0x001fd000078e0208 */
[----:B-1----:R-:W-:Y:S05]  /*01c0*/  @P0 BRA `(.L_x_1) ;  /* 0x0000000000f40947 */ /* 0x002fea0003800000 */
[----:B------:R-:W-:Y:S01]  /*01d0*/  MOV R0, RZ ;  /* 0x000000ff00007202 */ /* 0x000fe20000000f00 */
[----:B------:R-:W-:Y:S01]  /*01e0*/  IMAD.MOV.U32 R8, RZ, RZ, R2 ;  /* 0x000000ffff087224 */ /* 0x000fe200078e0002 */
[----:B------:R-:W-:Y:S01]  /*01f0*/  MOV R9, R3 ;  /* 0x0000000300097202 */ /* 0x000fe20000000f00 */
[----:B------:R-:W-:Y:S01]  /*0200*/  IMAD.MOV.U32 R10, RZ, RZ, R4 ;  /* 0x000000ffff0a7224 */ /* 0x000fe200078e0004 */
[----:B------:R-:W-:-:S07]  /*0210*/  MOV R11, R5 ;  /* 0x00000005000b7202 */ /* 0x000fce0000000f00 */
.L_x_2:
[----:B------:R-:W-:Y:S01]  /*0220*/  DMUL R14, R8, R8 ;  /* 0x00000008080e7228 */ /* 0x000fe20000000000 */
[C---:B------:R-:W-:Y:S01]  /*0230*/  ISETP.LT.U32.AND P1, PT, R0.reuse, 0x3f6, PT ;  /* 0x000003f60000780c */ /* 0x040fe20003f21070 */
[----:B------:R-:W-:Y:S01]  /*0240*/  DADD R12, R10, R10 ;  /* 0x000000000a0c7229 */ /* 0x000fe2000000000a */
[----:B------:R-:W-:-:S05]  /*0250*/  IADD3 R0, PT, PT, R0, 0xa, RZ ;  /* 0x0000000a00007810 */ /* 0x000fca0007ffe0ff */
[----:B------:R-:W-:Y:S02]  /*0260*/  DFMA R14, R10, R10, -R14 ;  /* 0x0000000a0a0e722b */ /* 0x000fe4000000080e */
[----:B------:R-:W-:-:S06]  /*0270*/  DFMA R12, R12, R8, R2 ;  /* 0x000000080c0c722b */ /* 0x000fcc0000000002 */
[----:B------:R-:W-:Y:S02]  /*0280*/  DADD R14, R4, R14 ;  /* 0x00000000040e7229 */ /* 0x000fe4000000000e */
[----:B------:R-:W-:-:S06]  /*0290*/  DMUL R10, R12, R12 ;  /* 0x0000000c0c0a7228 */ /* 0x000fcc0000000000 */
[C---:B------:R-:W-:Y:S02]  /*02a0*/  DADD R8, R14.reuse, R14 ;  /* 0x000000000e087229 */ /* 0x040fe4000000000e */
[----:B------:R-:W-:-:S06]  /*02b0*/  DFMA R10, R14, R14, -R10 ;  /* 0x0000000e0e0a722b */ /* 0x000fcc000000080a */
[----:B------:R-:W-:Y:S02]  /*02c0*/  DFMA R8, R12, R8, R2 ;  /* 0x000000080c08722b */ /* 0x000fe40000000002 */
[----:B------:R-:W-:-:S06]  /*02d0*/  DADD R10, R4, R10 ;  /* 0x00000000040a7229 */ /* 0x000fcc000000000a */
[----:B------:R-:W-:Y:S02]  /*02e0*/  DMUL R14, R8, R8 ;  /* 0x00000008080e7228 */ /* 0x000fe40000000000 */
[----:B------:R-:W-:-:S06]  /*02f0*/  DADD R12, R10, R10 ;  /* 0x000000000a0c7229 */ /* 0x000fcc000000000a */
        /* <DEDUP_REMOVED lines=38> */
[----:B------:R-:W-:-:S08]  /*0560*/  DMUL R12, R8, R8 ;  /* 0x00000008080c7228 */ /* 0x000fd00000000000 */
[----:B------:R-:W-:-:S08]  /*0570*/  DFMA R12, R10, R10, R12 ;  /* 0x0000000a0a0c722b */ /* 0x000fd0000000000c */
[----:B------:R-:W-:-:S14]  /*0580*/  DSETP.GEU.AND P0, PT, R12, 4, PT ;  /* 0x401000000c00742a */ /* 0x000fdc0003f0e000 */
[----:B------:R-:W-:Y:S05]  /*0590*/  @!P0 BRA P1, `(.L_x_2) ;  /* 0xfffffffc00208947 */ /* 0x000fea000083ffff */
.L_x_1:
[----:B------:R-:W-:Y:S05]  /*05a0*/  BSYNC.RECONVERGENT B0 ;  /* 0x0000000000007941 */ /* 0x000fea0003800200 */
.L_x_0:
[----:B------:R-:W-:Y:S01]  /*05b0*/  STG.E desc[UR4][R6.64], R0 ;  /* 0x0000000006007986 */ /* 0x000fe2000c101904 */
[----:B------:R-:W-:Y:S05]  /*05c0*/  EXIT ;  /* 0x000000000000794d */ /* 0x000fea0003800000 */
.L_x_3:
[----:B------:R-:W-:-:S00]  /*05d0*/  BRA `(.L_x_3) ;  /* 0xfffffffc00fc7947 */ /* 0x000fc0000383ffff */
[----:B------:R-:W-:-:S00]  /*05e0*/  NOP ;  /* 0x0000000000007918 */ /* 0x000fc00000000000 */
        /* <DEDUP_REMOVED lines=9> */
.L_x_16:


//--------------------- .text._Z5work3Pi          --------------------------
	.section	.text._Z5work3Pi,"ax",@progbits
	.align	128
        .global         _Z5work3Pi
        .type           _Z5work3Pi,@function
        .size           _Z5work3Pi,(.L_x_17 - _Z5work3Pi)
        .other          _Z5work3Pi,@"STO_CUDA_ENTRY STV_DEFAULT"
_Z5work3Pi:
.text._Z5work3Pi:
[----:B------:R-:W-:Y:S01]  /*0000*/  LDC R1, c[0x0][0x37c] ;  /* 0x0000df00ff017b82 */ /* 0x000fe20000000800 */
[----:B------:R-:W0:Y:S07]  /*0010*/  S2R R3, SR_TID.Y ;  /* 0x0000000000037919 */ /* 0x000e2e0000002200 */
[----:B------:R-:W0:Y:S01]  /*0020*/  LDC R0, c[0x0][0x364] ;  /* 0x0000d900ff007b82 */ /* 0x000e220000000800 */
[----:B------:R-:W-:Y:S02]  /*0030*/  HFMA2 R6, -RZ, RZ, 2, 0 ;  /* 0x40000000ff067431 */ /* 0x000fe400000001ff */
[----:B------:R-:W-:Y:S01]  /*0040*/  IMAD.MOV.U32 R7, RZ, RZ, 0x3ff33333 ;  /* 0x3ff33333ff077424 */ /* 0x000fe200078e00ff */
[----:B------:R-:W1:Y:S01]  /*0050*/  S2R R4, SR_TID.X ;  /* 0x0000000000047919 */ /* 0x000e620000002100 */
[----:B------:R-:W-:Y:S01]  /*0060*/  MOV R8, 0xa0681a07 ;  /* 0xa0681a0700087802 */ /* 0x000fe20000000f00 */
[----:B------:R-:W-:Y:S01]  /*0070*/  IMAD.MOV.U32 R9, RZ, RZ, 0x3f69a001 ;  /* 0x3f69a001ff097424 */ /* 0x000fe200078e00ff */
[----:B------:R-:W-:Y:S01]  /*0080*/  BSSY.RECONVERGENT B0, `(.L_x_4) ;  /* 0x0000026000007945 */ /* 0x000fe20003800200 */
[----:B------:R-:W-:Y:S01]  /*0090*/  IMAD.MOV.U32 R17, RZ, RZ, RZ ;  /* 0x000000ffff117224 */ /* 0x000fe200078e00ff */
[----:B------:R-:W0:Y:S08]  /*00a0*/  S2UR UR4, SR_CTAID.Y ;  /* 0x00000000000479c3 */ /* 0x000e300000002600 */
[----:B------:R-:W1:Y:S08]  /*00b0*/  S2UR UR5, SR_CTAID.X ;  /* 0x00000000000579c3 */ /* 0x000e700000002500 */
[----:B------:R-:W1:Y:S01]  /*00c0*/  LDC R13, c[0x0][0x360] ;  /* 0x0000d800ff0d7b82 */ /* 0x000e620000000800 */
[----:B0-----:R-:W-:Y:S01]  /*00d0*/  IMAD R0, R0, UR4, R3 ;  /* 0x0000000400007c24 */ /* 0x001fe2000f8e0203 */
[----:B------:R-:W-:-:S06]  /*00e0*/  UMOV UR4, 0x40501405 ;  /* 0x4050140500047882 */ /* 0x000fcc0000000000 */
[----:B------:R-:W0:Y:S01]  /*00f0*/  LDC.64 R14, c[0x0][0x380] ;  /* 0x0000e000ff0e7b82 */ /* 0x000e220000000a00 */
[----:B------:R-:W2:Y:S01]  /*0100*/  I2F.F64.U32 R2, R0 ;  /* 0x0000000000027312 */ /* 0x000ea20000201800 */
[----:B-1----:R-:W-:Y:S01]  /*0110*/  IMAD R13, R13, UR5, R4 ;  /* 0x000000050d0d7c24 */ /* 0x002fe2000f8e0204 */
[----:B------:R-:W-:Y:S02]  /*0120*/  UMOV UR5, 0x3f633801 ;  /* 0x3f63380100057882 */ /* 0x000fe40000000000 */
[----:B--2---:R-:W-:-:S04]  /*0130*/  DFMA R2, R2, UR4, -R6 ;  /* 0x0000000402027c2b */ /* 0x004fc80008000806 */
[----:B------:R1:W2:Y:S01]  /*0140*/  I2F.F64.U32 R4, R13 ;  /* 0x0000000d00047312 */ /* 0x0002a20000201800 */
[----:B------:R-:W3:Y:S01]  /*0150*/  LDCU.64 UR4, c[0x0][0x358] ;  /* 0x00006b00ff0477ac */ /* 0x000ee20008000a00 */
[----:B-1----:R-:W-:-:S05]  /*0160*/  LEA R13, R0, R13, 0xa ;  /* 0x0000000d000d7211 */ /* 0x002fca00078e50ff */
[----:B0-----:R-:W-:Y:S01]  /*0170*/  IMAD.WIDE R14, R13, 0x4, R14 ;  /* 0x000000040d0e7825 */ /* 0x001fe200078e020e */
[----:B--2---:R-:W-:Y:S02]  /*0180*/  DFMA R4, R4, R8, -2 ;  /* 0xc00000000404742b */ /* 0x004fe40000000008 */
[----:B------:R-:W-:-:S06]  /*0190*/  DMUL R8, R2, R2 ;  /* 0x0000000202087228 */ /* 0x000fcc0000000000 */
[----:B------:R-:W-:-:S08]  /*01a0*/  DMUL R6, R4, R4 ;  /* 0x0000000404067228 */ /* 0x000fd00000000000 */
[----:B------:R-:W-:-:S08]  /*01b0*/  DADD R10, R6, R8 ;  /* 0x00000000060a7229 */ /* 0x000fd00000000008 */
[----:B------:R-:W-:-:S14]  /*01c0*/  DSETP.GEU.AND P0, PT, R10, 4, PT ;  /* 0x401000000a00742a */ /* 0x000fdc0003f0e000 */
[----:B---3--:R-:W-:Y:S05]  /*01d0*/  @P0 BRA `(.L_x_5) ;  /* 0x0000000000400947 */ /* 0x008fea0003800000 */
[----:B------:R-:W-:Y:S01]  /*01e0*/  MOV R17, RZ ;  /* 0x000000ff00117202 */ /* 0x000fe20000000f00 */
[----:B------:R-:W-:Y:S01]  /*01f0*/  IMAD.MOV.U32 R10, RZ, RZ, R2 ;  /* 0x000000ffff0a7224 */ /* 0x000fe200078e0002 */
[----:B------:R-:W-:Y:S01]  /*0200*/  MOV R11, R3 ;  /* 0x00000003000b7202 */ /* 0x000fe20000000f00 */
[----:B------:R-:W-:Y:S01]  /*0210*/  IMAD.MOV.U32 R12, RZ, RZ, R4 ;  /* 0x000000ffff0c7224 */ /* 0x000fe200078e0004 */
[----:B------:R-:W-:-:S07]  /*0220*/  MOV R13, R5 ;  /* 0x00000005000d7202 */ /* 0x000fce0000000f00 */
.L_x_6:
[----:B------:R-:W-:Y:S01]  /*0230*/  DADD R8, -R8, R6 ;  /* 0x0000000008087229 */ /* 0x000fe20000000106 */
[C---:B------:R-:W-:Y:S01]  /*0240*/  ISETP.LT.U32.AND P1, PT, R17.reuse, 0x3ff, PT ;  /* 0x000003ff1100780c */ /* 0x040fe20003f21070 */
[----:B------:R-:W-:Y:S01]  /*0250*/  DADD R6, R12, R12 ;  /* 0x000000000c067229 */ /* 0x000fe2000000000c */
[----:B------:R-:W-:-:S05]  /*0260*/  IADD3 R17, PT, PT, R17, 0x1, RZ ;  /* 0x0000000111117810 */ /* 0x000fca0007ffe0ff */
[----:B------:R-:W-:Y:S02]  /*0270*/  DADD R12, R4, R8 ;  /* 0x00000000040c7229 */ /* 0x000fe40000000008 */
[----:B------:R-:W-:-:S06]  /*0280*/  DFMA R10, R6, R10, R2 ;  /* 0x0000000a060a722b */ /* 0x000fcc0000000002 */
[----:B------:R-:W-:Y:S02]  /*0290*/  DMUL R6, R12, R12 ;  /* 0x0000000c0c067228 */ /* 0x000fe40000000000 */
[----:B------:R-:W-:-:S08]  /*02a0*/  DMUL R8, R10, R10 ;  /* 0x0000000a0a087228 */ /* 0x000fd00000000000 */
[----:B------:R-:W-:-:S08]  /*02b0*/  DADD R18, R6, R8 ;  /* 0x0000000006127229 */ /* 0x000fd00000000008 */
[----:B------:R-:W-:-:S14]  /*02c0*/  DSETP.GEU.AND P0, PT, R18, 4, PT ;  /* 0x401000001200742a */ /* 0x000fdc0003f0e000 */
[----:B------:R-:W-:Y:S05]  /*02d0*/  @!P0 BRA P1, `(.L_x_6) ;  /* 0xfffffffc00d48947 */ /* 0x000fea000083ffff */
.L_x_5:
[----:B------:R-:W-:Y:S05]  /*02e0*/  BSYNC.RECONVERGENT B0 ;  /* 0x0000000000007941 */ /* 0x000fea0003800200 */
.L_x_4:
[----:B------:R-:W-:Y:S01]  /*02f0*/  STG.E desc[UR4][R14.64], R17 ;  /* 0x000000110e007986 */ /* 0x000fe2000c101904 */
[----:B------:R-:W-:Y:S05]  /*0300*/  EXIT ;  /* 0x000000000000794d */ /* 0x000fea0003800000 */
.L_x_7:
        /* <DEDUP_REMOVED lines=15> */
.L_x_17:


//--------------------- .text._Z5work2Pi          --------------------------
	.section	.text._Z5work2Pi,"ax",@progbits
	.align	128
        .global         _Z5work2Pi
        .type           _Z5work2Pi,@function
        .size           _Z5work2Pi,(.L_x_18 - _Z5work2Pi)
        .other          _Z5work2Pi,@"STO_CUDA_ENTRY STV_DEFAULT"
_Z5work2Pi:
.text._Z5work2Pi:
[----:B------:R-:W-:Y:S01]  /*0000*/  LDC R1, c[0x0][0x37c] ;  /* 0x0000df00ff017b82 */ /* 0x000fe20000000800 */
[----:B------:R-:W0:Y:S07]  /*0010*/  S2R R11, SR_TID.X ;  /* 0x00000000000b7919 */ /* 0x000e2e0000002100 */
[----:B------:R-:W1:Y:S01]  /*0020*/  S2UR UR6, SR_CTAID.X ;  /* 0x00000000000679c3 */ /* 0x000e620000002500 */
[----:B------:R-:W-:Y:S01]  /*0030*/  HFMA2 R8, -RZ, RZ, -0.00860595703125, 0.0029430389404296875 ;  /* 0xa0681a07ff087431 */ /* 0x000fe200000001ff */
[----:B------:R-:W-:Y:S01]  /*0040*/  MOV R9, 0x3f69a001 ;  /* 0x3f69a00100097802 */ /* 0x000fe20000000f00 */
[----:B------:R-:W-:-:S02]  /*0050*/  HFMA2 R7, -RZ, RZ, 1.9873046875, 0.2249755859375 ;  /* 0x3ff33333ff077431 */ /* 0x000fc400000001ff */
[----:B------:R-:W-:Y:S01]  /*0060*/  IMAD.MOV.U32 R6, RZ, RZ, 0x40000000 ;  /* 0x40000000ff067424 */ /* 0x000fe200078e00ff */
[----:B------:R-:W-:Y:S01]  /*0070*/  UMOV UR4, 0x40501405 ;  /* 0x4050140500047882 */ /* 0x000fe20000000000 */
[----:B------:R-:W-:Y:S01]  /*0080*/  UMOV UR5, 0x3f633801 ;  /* 0x3f63380100057882 */ /* 0x000fe20000000000 */
[----:B------:R-:W-:Y:S01]  /*0090*/  BSSY.RECONVERGENT B0, `(.L_x_8) ;  /* 0x0000020000007945 */ /* 0x000fe20003800200 */
[----:B------:R-:W2:Y:S01]  /*00a0*/  LDC R0, c[0x0][0x360] ;  /* 0x0000d800ff007b82 */ /* 0x000ea20000000800 */
[----:B------:R-:W-:-:S07]  /*00b0*/  IMAD.MOV.U32 R17, RZ, RZ, RZ ;  /* 0x000000ffff117224 */ /* 0x000fce00078e00ff */
[----:B------:R-:W3:Y:S01]  /*00c0*/  LDC.64 R14, c[0x0][0x380] ;  /* 0x0000e000ff0e7b82 */ /* 0x000ee20000000a00 */
[----:B-1----:R-:W1:Y:S08]  /*00d0*/  I2F.F64.U32 R4, UR6 ;  /* 0x0000000600047d12 */ /* 0x002e700008201800 */
[----:B0-----:R2:W0:Y:S01]  /*00e0*/  I2F.F64.U32 R2, R11 ;  /* 0x0000000b00027312 */ /* 0x0014220000201800 */
[----:B-1----:R-:W-:Y:S01]  /*00f0*/  DFMA R4, R4, UR4, -R6 ;  /* 0x0000000404047c2b */ /* 0x002fe20008000806 */
[----:B--2---:R-:W-:Y:S01]  /*0100*/  IMAD R11, R0, UR6, R11 ;  /* 0x00000006000b7c24 */ /* 0x004fe2000f8e020b */
[----:B------:R-:W1:Y:S03]  /*0110*/  LDCU.64 UR4, c[0x0][0x358] ;  /* 0x00006b00ff0477ac */ /* 0x000e660008000a00 */
[----:B---3--:R-:W-:Y:S01]  /*0120*/  IMAD.WIDE R14, R11, 0x4, R14 ;  /* 0x000000040b0e7825 */ /* 0x008fe200078e020e */
[----:B0-----:R-:W-:-:S02]  /*0130*/  DFMA R2, R2, R8, -2 ;  /* 0xc00000000202742b */ /* 0x001fc40000000008 */
[----:B------:R-:W-:-:S06]  /*0140*/  DMUL R8, R4, R4 ;  /* 0x0000000404087228 */ /* 0x000fcc0000000000 */
[----:B------:R-:W-:-:S08]  /*0150*/  DMUL R6, R2, R2 ;  /* 0x0000000202067228 */ /* 0x000fd00000000000 */
[----:B------:R-:W-:-:S08]  /*0160*/  DADD R12, R6, R8 ;  /* 0x00000000060c7229 */ /* 0x000fd00000000008 */
[----:B------:R-:W-:-:S14]  /*0170*/  DSETP.GEU.AND P0, PT, R12, 4, PT ;  /* 0x401000000c00742a */ /* 0x000fdc0003f0e000 */
[----:B-1----:R-:W-:Y:S05]  /*0180*/  @P0 BRA `(.L_x_9) ;  /* 0x0000000000400947 */ /* 0x002fea0003800000 */
[----:B------:R-:W-:Y:S01]  /*0190*/  MOV R17, RZ ;  /* 0x000000ff00117202 */ /* 0x000fe20000000f00 */
[----:B------:R-:W-:Y:S01]  /*01a0*/  IMAD.MOV.U32 R10, RZ, RZ, R4 ;  /* 0x000000ffff0a7224 */ /* 0x000fe200078e0004 */
[----:B------:R-:W-:Y:S01]  /*01b0*/  MOV R11, R5 ;  /* 0x00000005000b7202 */ /* 0x000fe20000000f00 */
[----:B------:R-:W-:Y:S01]  /*01c0*/  IMAD.MOV.U32 R12, RZ, RZ, R2 ;  /* 0x000000ffff0c7224 */ /* 0x000fe200078e0002 */
[----:B------:R-:W-:-:S07]  /*01d0*/  MOV R13, R3 ;  /* 0x00000003000d7202 */ /* 0x000fce0000000f00 */
.L_x_10:
[----:B------:R-:W-:Y:S01]  /*01e0*/  DADD R8, -R8, R6 ;  /* 0x0000000008087229 */ /* 0x000fe20000000106 */
[C---:B------:R-:W-:Y:S01]  /*01f0*/  ISETP.LT.U32.AND P1, PT, R17.reuse, 0x3ff, PT ;  /* 0x000003ff1100780c */ /* 0x040fe20003f21070 */
[----:B------:R-:W-:Y:S01]  /*0200*/  DADD R6, R12, R12 ;  /* 0x000000000c067229 */ /* 0x000fe2000000000c */
[----:B------:R-:W-:-:S05]  /*0210*/  VIADD R17, R17, 0x1 ;  /* 0x0000000111117836 */ /* 0x000fca0000000000 */
[----:B------:R-:W-:Y:S02]  /*0220*/  DADD R12, R2, R8 ;  /* 0x00000000020c7229 */ /* 0x000fe40000000008 */
[----:B------:R-:W-:-:S06]  /*0230*/  DFMA R10, R6, R10, R4 ;  /* 0x0000000a060a722b */ /* 0x000fcc0000000004 */
[----:B------:R-:W-:Y:S02]  /*0240*/  DMUL R6, R12, R12 ;  /* 0x0000000c0c067228 */ /* 0x000fe40000000000 */
[----:B------:R-:W-:-:S08]  /*0250*/  DMUL R8, R10, R10 ;  /* 0x0000000a0a087228 */ /* 0x000fd00000000000 */
[----:B------:R-:W-:-:S08]  /*0260*/  DADD R18, R6, R8 ;  /* 0x0000000006127229 */ /* 0x000fd00000000008 */
[----:B------:R-:W-:-:S14]  /*0270*/  DSETP.GEU.AND P0, PT, R18, 4, PT ;  /* 0x401000001200742a */ /* 0x000fdc0003f0e000 */
[----:B------:R-:W-:Y:S05]  /*0280*/  @!P0 BRA P1, `(.L_x_10) ;  /* 0xfffffffc00d48947 */ /* 0x000fea000083ffff */
.L_x_9:
[----:B------:R-:W-:Y:S05]  /*0290*/  BSYNC.RECONVERGENT B0 ;  /* 0x0000000000007941 */ /* 0x000fea0003800200 */
.L_x_8:
[----:B------:R-:W-:Y:S01]  /*02a0*/  STG.E desc[UR4][R14.64], R17 ;  /* 0x000000110e007986 */ /* 0x000fe2000c101904 */
[----:B------:R-:W-:Y:S05]  /*02b0*/  EXIT ;  /* 0x000000000000794d */ /* 0x000fea0003800000 */
.L_x_11:
        /* <DEDUP_REMOVED lines=12> */
.L_x_18:


//--------------------- .text._Z4workPi           --------------------------
	.section	.text._Z4workPi,"ax",@progbits
	.align	128
        .global         _Z4workPi
        .type           _Z4workPi,@function
        .size           _Z4workPi,(.L_x_19 - _Z4workPi)
        .other          _Z4workPi,@"STO_CUDA_ENTRY STV_DEFAULT"
_Z4workPi:
.text._Z4workPi:
[----:B------:R-:W-:Y:S01]  /*0000*/  LDC R1, c[0x0][0x37c] ;  /* 0x0000df00ff017b82 */ /* 0x000fe20000000800 */
[----:B------:R-:W0:Y:S01]  /*0010*/  S2R R0, SR_CTAID.X ;  /* 0x0000000000007919 */ /* 0x000e220000002500 */
[----:B------:R-:W-:Y:S01]  /*0020*/  IMAD.MOV.U32 R4, RZ, RZ, 0x40000000 ;  /* 0x40000000ff047424 */ /* 0x000fe200078e00ff */
[----:B------:R-:W-:Y:S01]  /*0030*/  UMOV UR4, 0x40501405 ;  /* 0x4050140500047882 */ /* 0x000fe20000000000 */
[----:B------:R-:W-:Y:S01]  /*0040*/  IMAD.MOV.U32 R5, RZ, RZ, 0x3ff33333 ;  /* 0x3ff33333ff057424 */ /* 0x000fe200078e00ff */
[----:B------:R-:W-:Y:S01]  /*0050*/  UMOV UR5, 0x3f633801 ;  /* 0x3f63380100057882 */ /* 0x000fe20000000000 */
[----:B------:R-:W-:Y:S01]  /*0060*/  MOV R7, RZ ;  /* 0x000000ff00077202 */ /* 0x000fe20000000f00 */
[----:B0-----:R-:W0:Y:S03]  /*0070*/  I2F.F64.U32 R2, R0 ;  /* 0x0000000000027312 */ /* 0x001e260000201800 */
[----:B0-----:R-:W-:Y:S01]  /*0080*/  DFMA R2, R2, UR4, -R4 ;  /* 0x0000000402027c2b */ /* 0x001fe20008000804 */
[----:B------:R-:W0:Y:S07]  /*0090*/  LDCU.64 UR4, c[0x0][0x358] ;  /* 0x00006b00ff0477ac */ /* 0x000e2e0008000a00 */
[----:B------:R-:W-:-:S11]  /*00a0*/  DMUL R4, R2, R2 ;  /* 0x0000000202047228 */ /* 0x000fd60000000000 */
.L_x_14:
[----:B------:R-:W1:Y:S01]  /*00b0*/  I2F.F64.U32 R8, R7 ;  /* 0x0000000700087312 */ /* 0x000e620000201800 */
[----:B------:R-:W-:Y:S01]  /*00c0*/  IMAD.MOV.U32 R10, RZ, RZ, -0x5f97e5f9 ;  /* 0xa0681a07ff0a7424 */ /* 0x000fe200078e00ff */
[----:B------:R-:W-:Y:S01]  /*00d0*/  MOV R11, 0x3f69a001 ;  /* 0x3f69a001000b7802 */ /* 0x000fe20000000f00 */
[----:B------:R-:W2:Y:S01]  /*00e0*/  LDC.64 R14, c[0x0][0x380] ;  /* 0x0000e000ff0e7b82 */ /* 0x000ea20000000a00 */
[----:B------:R-:W-:-:S04]  /*00f0*/  MOV R21, RZ ;  /* 0x000000ff00157202 */ /* 0x000fc80000000f00 */
[----:B-1----:R-:W-:-:S08]  /*0100*/  DFMA R8, R8, R10, -2 ;  /* 0xc00000000808742b */ /* 0x002fd0000000000a */
[----:B------:R-:W-:-:S08]  /*0110*/  DMUL R12, R8, R8 ;  /* 0x00000008080c7228 */ /* 0x000fd00000000000 */
[----:B------:R-:W-:-:S08]  /*0120*/  DADD R10, R4, R12 ;  /* 0x00000000040a7229 */ /* 0x000fd0000000000c */
[----:B------:R-:W-:Y:S01]  /*0130*/  DSETP.GEU.AND P0, PT, R10, 4, PT ;  /* 0x401000000a00742a */ /* 0x000fe20003f0e000 */
[----:B------:R-:W-:-:S04]  /*0140*/  IMAD R11, R0, 0x400, R7 ;  /* 0x00000400000b7824 */ /* 0x000fc800078e0207 */
[----:B--2---:R-:W-:-:S09]  /*0150*/  IMAD.WIDE.U32 R10, R11, 0x4, R14 ;  /* 0x000000040b0a7825 */ /* 0x004fd200078e000e */
[----:B------:R-:W-:Y:S05]  /*0160*/  @P0 BRA `(.L_x_12) ;  /* 0x0000000000500947 */ /* 0x000fea0003800000 */
[----:B------:R-:W-:Y:S01]  /*0170*/  IMAD.MOV.U32 R16, RZ, RZ, R12 ;  /* 0x000000ffff107224 */ /* 0x000fe200078e000c */
[----:B------:R-:W-:Y:S01]  /*0180*/  MOV R17, R13 ;  /* 0x0000000d00117202 */ /* 0x000fe20000000f00 */
[----:B------:R-:W-:Y:S01]  /*0190*/  IMAD.MOV.U32 R21, RZ, RZ, RZ ;  /* 0x000000ffff157224 */ /* 0x000fe200078e00ff */
[----:B------:R-:W-:Y:S01]  /*01a0*/  MOV R18, R4 ;  /* 0x0000000400127202 */ /* 0x000fe20000000f00 */
[----:B------:R-:W-:Y:S01]  /*01b0*/  IMAD.MOV.U32 R19, RZ, RZ, R5 ;  /* 0x000000ffff137224 */ /* 0x000fe200078e0005 */
[----:B------:R-:W-:Y:S01]  /*01c0*/  MOV R12, R2 ;  /* 0x00000002000c7202 */ /* 0x000fe20000000f00 */
[----:B------:R-:W-:Y:S01]  /*01d0*/  IMAD.MOV.U32 R13, RZ, RZ, R3 ;  /* 0x000000ffff0d7224 */ /* 0x000fe200078e0003 */
[----:B------:R-:W-:Y:S01]  /*01e0*/  MOV R14, R8 ;  /* 0x00000008000e7202 */ /* 0x000fe20000000f00 */
[----:B------:R-:W-:-:S07]  /*01f0*/  IMAD.MOV.U32 R15, RZ, RZ, R9 ;  /* 0x000000ffff0f7224 */ /* 0x000fce00078e0009 */
.L_x_13:
        /* <DEDUP_REMOVED lines=11> */
.L_x_12:
[----:B------:R-:W-:Y:S01]  /*02b0*/  IADD3 R7, PT, PT, R7, 0x1, RZ ;  /* 0x0000000107077810 */ /* 0x000fe20007ffe0ff */
[----:B0-----:R1:W-:Y:S03]  /*02c0*/  STG.E desc[UR4][R10.64], R21 ;  /* 0x000000150a007986 */ /* 0x0013e6000c101904 */
[----:B------:R-:W-:-:S13]  /*02d0*/  ISETP.NE.AND P0, PT, R7, 0x400, PT ;  /* 0x000004000700780c */ /* 0x000fda0003f05270 */
[----:B-1----:R-:W-:Y:S05]  /*02e0*/  @P0 BRA `(.L_x_14) ;  /* 0xfffffffc00700947 */ /* 0x002fea000383ffff */
[----:B------:R-:W-:Y:S05]  /*02f0*/  EXIT ;  /* 0x000000000000794d */ /* 0x000fea0003800000 */
.L_x_15:
        /* <DEDUP_REMOVED lines=16> */
.L_x_19:


//--------------------- .nv.shared.reserved.0     --------------------------
	.section	.nv.shared.reserved.0,"aw",@nobits
	.weak		__nv_reservedSMEM_offset_0_alias
	.size		__nv_reservedSMEM_offset_0_alias, 0, 64
	.other		__nv_reservedSMEM_offset_0_alias,@"STO_CUDA_RESERVED_SHARED STV_DEFAULT"
__nv_reservedSMEM_offset_0_alias:
	.zero		0
	.zero		64


//--------------------- .nv.constant0._Z5work4Pi  --------------------------
	.section	.nv.constant0._Z5work4Pi,"a",@progbits
	.sectionflags	@""
	.align	4
.nv.constant0._Z5work4Pi:
	.zero		904


//--------------------- .nv.constant0._Z5work3Pi  --------------------------
	.section	.nv.constant0._Z5work3Pi,"a",@progbits
	.sectionflags	@""
	.align	4
.nv.constant0._Z5work3Pi:
	.zero		904


//--------------------- .nv.constant0._Z5work2Pi  --------------------------
	.section	.nv.constant0._Z5work2Pi,"a",@progbits
	.sectionflags	@""
	.align	4
.nv.constant0._Z5work2Pi:
	.zero		904


//--------------------- .nv.constant0._Z4workPi   --------------------------
	.section	.nv.constant0._Z4workPi,"a",@progbits
	.sectionflags	@""
	.align	4
.nv.constant0._Z4workPi:
	.zero		904


//--------------------- SYMBOLS --------------------------

	.type		.nv.reservedSmem.offset0,@object
	.size		.nv.reservedSmem.offset0,0x4
